//
// Generated by NVIDIA NVVM Compiler
//
// Compiler Build ID: CL-36424714
// Cuda compilation tools, release 13.0, V13.0.88
// Based on NVVM 20.0.0
//

.version 9.0
.target sm_100
.address_size 64

	// .globl	_Z20sum_reduction_simplePfS_
.extern .shared .align 16 .b8 sdata[];
.extern .shared .align 16 .b8 input_s[];

.visible .entry _Z20sum_reduction_simplePfS_(
	.param .u64 .ptr .align 1 _Z20sum_reduction_simplePfS__param_0,
	.param .u64 .ptr .align 1 _Z20sum_reduction_simplePfS__param_1
)
{
	.reg .pred 	%p<5>;
	.reg .b32 	%r<17>;
	.reg .b32 	%f<6>;
	.reg .b64 	%rd<7>;

	ld.param.u64 	%rd2, [_Z20sum_reduction_simplePfS__param_0];
	ld.param.u64 	%rd1, [_Z20sum_reduction_simplePfS__param_1];
	cvta.to.global.u64 	%rd3, %rd2;
	mov.u32 	%r1, %tid.x;
	mul.wide.u32 	%rd4, %r1, 4;
	add.s64 	%rd5, %rd3, %rd4;
	ld.global.f32 	%f1, [%rd5];
	shl.b32 	%r6, %r1, 2;
	mov.u32 	%r7, sdata;
	add.s32 	%r8, %r7, %r6;
	st.shared.f32 	[%r8], %f1;
	bar.sync 	0;
	mov.u32 	%r2, %ntid.x;
	setp.lt.u32 	%p1, %r2, 2;
	@%p1 bra 	$L__BB0_5;
	mov.b32 	%r16, 1;
$L__BB0_2:
	shl.b32 	%r4, %r16, 1;
	mul.lo.s32 	%r5, %r4, %r1;
	setp.ge.u32 	%p2, %r5, %r2;
	@%p2 bra 	$L__BB0_4;
	add.s32 	%r10, %r5, %r16;
	shl.b32 	%r11, %r10, 2;
	add.s32 	%r13, %r7, %r11;
	ld.shared.f32 	%f2, [%r13];
	shl.b32 	%r14, %r5, 2;
	add.s32 	%r15, %r7, %r14;
	ld.shared.f32 	%f3, [%r15];
	add.f32 	%f4, %f2, %f3;
	st.shared.f32 	[%r15], %f4;
$L__BB0_4:
	bar.sync 	0;
	setp.lt.u32 	%p3, %r4, %r2;
	mov.u32 	%r16, %r4;
	@%p3 bra 	$L__BB0_2;
$L__BB0_5:
	setp.ne.s32 	%p4, %r1, 0;
	@%p4 bra 	$L__BB0_7;
	ld.shared.f32 	%f5, [sdata];
	cvta.to.global.u64 	%rd6, %rd1;
	st.global.f32 	[%rd6], %f5;
$L__BB0_7:
	ret;

}
	// .globl	_Z22sum_reduction_simple_2PfS_
.visible .entry _Z22sum_reduction_simple_2PfS_(
	.param .u64 .ptr .align 1 _Z22sum_reduction_simple_2PfS__param_0,
	.param .u64 .ptr .align 1 _Z22sum_reduction_simple_2PfS__param_1
)
{
	.reg .pred 	%p<4>;
	.reg .b32 	%r<7>;
	.reg .b32 	%f<5>;
	.reg .b64 	%rd<14>;

	ld.param.u64 	%rd8, [_Z22sum_reduction_simple_2PfS__param_0];
	ld.param.u64 	%rd7, [_Z22sum_reduction_simple_2PfS__param_1];
	cvta.to.global.u64 	%rd1, %rd8;
	mov.u32 	%r1, %tid.x;
	mov.u32 	%r2, %ntid.x;
	cvt.u64.u32 	%rd13, %r2;
	cvt.u64.u32 	%rd3, %r1;
	mul.wide.u32 	%rd9, %r1, 4;
	add.s64 	%rd4, %rd1, %rd9;
	cvt.u32.u64 	%r3, %rd3;
$L__BB1_1:
	cvt.u32.u64 	%r4, %rd13;
	rem.u32 	%r5, %r3, %r4;
	setp.ne.s32 	%p1, %r5, 0;
	@%p1 bra 	$L__BB1_3;
	shl.b64 	%rd10, %rd13, 2;
	add.s64 	%rd11, %rd4, %rd10;
	ld.global.f32 	%f1, [%rd11];
	ld.global.f32 	%f2, [%rd4];
	add.f32 	%f3, %f1, %f2;
	st.global.f32 	[%rd4], %f3;
$L__BB1_3:
	bar.sync 	0;
	shr.u64 	%rd6, %rd13, 1;
	setp.gt.u64 	%p2, %rd13, 1;
	mov.u64 	%rd13, %rd6;
	@%p2 bra 	$L__BB1_1;
	setp.ne.s32 	%p3, %r3, 0;
	@%p3 bra 	$L__BB1_6;
	ld.global.f32 	%f4, [%rd1];
	cvta.to.global.u64 	%rd12, %rd7;
	st.global.f32 	[%rd12], %f4;
$L__BB1_6:
	ret;

}
	// .globl	_Z19segmented_reductionPfS_
.visible .entry _Z19segmented_reductionPfS_(
	.param .u64 .ptr .align 1 _Z19segmented_reductionPfS__param_0,
	.param .u64 .ptr .align 1 _Z19segmented_reductionPfS__param_1
)
{
	.reg .pred 	%p<5>;
	.reg .b32 	%r<16>;
	.reg .b32 	%f<9>;
	.reg .b64 	%rd<9>;

	ld.param.u64 	%rd2, [_Z19segmented_reductionPfS__param_0];
	ld.param.u64 	%rd1, [_Z19segmented_reductionPfS__param_1];
	cvta.to.global.u64 	%rd3, %rd2;
	mov.u32 	%r7, %ctaid.x;
	mov.u32 	%r15, %ntid.x;
	mul.lo.s32 	%r8, %r15, %r7;
	shl.b32 	%r9, %r8, 1;
	mov.u32 	%r2, %tid.x;
	add.s32 	%r3, %r9, %r2;
	mul.wide.s32 	%rd4, %r3, 4;
	add.s64 	%rd5, %rd3, %rd4;
	ld.global.f32 	%f1, [%rd5];
	add.s32 	%r10, %r3, %r15;
	mul.wide.u32 	%rd6, %r10, 4;
	add.s64 	%rd7, %rd3, %rd6;
	ld.global.f32 	%f2, [%rd7];
	add.f32 	%f3, %f1, %f2;
	shl.b32 	%r11, %r2, 2;
	mov.u32 	%r12, input_s;
	add.s32 	%r4, %r12, %r11;
	st.shared.f32 	[%r4], %f3;
	setp.lt.u32 	%p1, %r15, 2;
	@%p1 bra 	$L__BB2_4;
$L__BB2_1:
	shr.u32 	%r6, %r15, 1;
	bar.sync 	0;
	setp.ge.u32 	%p2, %r2, %r6;
	@%p2 bra 	$L__BB2_3;
	shl.b32 	%r13, %r6, 2;
	add.s32 	%r14, %r4, %r13;
	ld.shared.f32 	%f4, [%r14];
	ld.shared.f32 	%f5, [%r4];
	add.f32 	%f6, %f4, %f5;
	st.shared.f32 	[%r4], %f6;
$L__BB2_3:
	setp.gt.u32 	%p3, %r15, 3;
	mov.u32 	%r15, %r6;
	@%p3 bra 	$L__BB2_1;
$L__BB2_4:
	setp.ne.s32 	%p4, %r3, 0;
	@%p4 bra 	$L__BB2_6;
	ld.shared.f32 	%f7, [input_s];
	cvta.to.global.u64 	%rd8, %rd1;
	atom.global.add.f32 	%f8, [%rd8], %f7;
$L__BB2_6:
	ret;

}


// ===== COMPILED SASS (sm_100) =====

	.target	sm_100

	.elftype	@"ET_EXEC"


//--------------------- .note.nv.tkinfo           --------------------------
	.section	.note.nv.tkinfo,"",@"SHT_NOTE"
	.sectionflags	@"SHF_NOTE_NV_TKINFO"
	.tkinfo
        /*0018*/ 	.word	0x00000002
        /*0030*/ 	.string	""
        /*0030*/ 	.string	"ptxas"
        /*0030*/ 	.string	"Cuda compilation tools, release 13.0, V13.0.88"
        /*0030*/ 	.string	"Build cuda_13.0.r13.0/compiler.36424714_0"
        /*0030*/ 	.string	"-arch sm_100 -m 64 "



//--------------------- .note.nv.cuinfo           --------------------------
	.section	.note.nv.cuinfo,"",@"SHT_NOTE"
	.sectionflags	@"SHF_NOTE_NV_CUINFO"
        /*0018*/ 	.short	0x0002
        /*001a*/ 	.short	0x0064
        /*001c*/ 	.short	0x0082
	.zero		2


//--------------------- .nv.info                  --------------------------
	.section	.nv.info,"",@"SHT_CUDA_INFO"
	.align	4


	//----- nvinfo : EIATTR_REGCOUNT
	.align		4
        /*0000*/ 	.byte	0x04, 0x2f
        /*0002*/ 	.short	(.L_1 - .L_0)
	.align		4
.L_0:
        /*0004*/ 	.word	index@(_Z20sum_reduction_simplePfS_)
        /*0008*/ 	.word	0x0000000a


	//----- nvinfo : EIATTR_FRAME_SIZE
	.align		4
.L_1:
        /*000c*/ 	.byte	0x04, 0x11
        /*000e*/ 	.short	(.L_3 - .L_2)
	.align		4
.L_2:
        /*0010*/ 	.word	index@(_Z20sum_reduction_simplePfS_)
        /*0014*/ 	.word	0x00000000


	//----- nvinfo : EIATTR_REGCOUNT
	.align		4
.L_3:
        /*0018*/ 	.byte	0x04, 0x2f
        /*001a*/ 	.short	(.L_5 - .L_4)
	.align		4
.L_4:
        /*001c*/ 	.word	index@(_Z22sum_reduction_simple_2PfS_)
        /*0020*/ 	.word	0x0000000d


	//----- nvinfo : EIATTR_FRAME_SIZE
	.align		4
.L_5:
        /*0024*/ 	.byte	0x04, 0x11
        /*0026*/ 	.short	(.L_7 - .L_6)
	.align		4
.L_6:
        /*0028*/ 	.word	index@(_Z22sum_reduction_simple_2PfS_)
        /*002c*/ 	.word	0x00000000


	//----- nvinfo : EIATTR_REGCOUNT
	.align		4
.L_7:
        /*0030*/ 	.byte	0x04, 0x2f
        /*0032*/ 	.short	(.L_9 - .L_8)
	.align		4
.L_8:
        /*0034*/ 	.word	index@(_Z19segmented_reductionPfS_)
        /*0038*/ 	.word	0x0000000e


	//----- nvinfo : EIATTR_FRAME_SIZE
	.align		4
.L_9:
        /*003c*/ 	.byte	0x04, 0x11
        /*003e*/ 	.short	(.L_11 - .L_10)
	.align		4
.L_10:
        /*0040*/ 	.word	index@(_Z19segmented_reductionPfS_)
        /*0044*/ 	.word	0x00000000


	//----- nvinfo : EIATTR_MIN_STACK_SIZE
	.align		4
.L_11:
        /*0048*/ 	.byte	0x04, 0x12
        /*004a*/ 	.short	(.L_13 - .L_12)
	.align		4
.L_12:
        /*004c*/ 	.word	index@(_Z19segmented_reductionPfS_)
        /*0050*/ 	.word	0x00000000


	//----- nvinfo : EIATTR_MIN_STACK_SIZE
	.align		4
.L_13:
        /*0054*/ 	.byte	0x04, 0x12
        /*0056*/ 	.short	(.L_15 - .L_14)
	.align		4
.L_14:
        /*0058*/ 	.word	index@(_Z22sum_reduction_simple_2PfS_)
        /*005c*/ 	.word	0x00000000


	//----- nvinfo : EIATTR_MIN_STACK_SIZE
	.align		4
.L_15:
        /*0060*/ 	.byte	0x04, 0x12
        /*0062*/ 	.short	(.L_17 - .L_16)
	.align		4
.L_16:
        /*0064*/ 	.word	index@(_Z20sum_reduction_simplePfS_)
        /*0068*/ 	.word	0x00000000
.L_17:


//--------------------- .nv.compat                --------------------------
	.section	.nv.compat,"",@"SHT_CUDA_COMPAT_INFO"
	.align	4
        /*0000*/ 	.byte	0x02, 0x09, 0x00, 0x00, 0x02, 0x02, 0x01, 0x00, 0x02, 0x05, 0x05, 0x00, 0x03, 0x07, 0x01, 0x01
        /*0010*/ 	.byte	0x02, 0x03, 0x00, 0x00, 0x02, 0x06, 0x01, 0x00, 0x04, 0x0b, 0x08, 0x00, 0x09, 0x00, 0x00, 0x00
        /*0020*/ 	.byte	0x00, 0x00, 0x00, 0x00


//--------------------- .nv.info._Z19segmented_reductionPfS_ --------------------------
	.section	.nv.info._Z19segmented_reductionPfS_,"",@"SHT_CUDA_INFO"
	.sectionflags	@""
	.align	4


	//----- nvinfo : EIATTR_CUDA_API_VERSION
	.align		4
        /*0000*/ 	.byte	0x04, 0x37
        /*0002*/ 	.short	(.L_19 - .L_18)
.L_18:
        /*0004*/ 	.word	0x00000082


	//----- nvinfo : EIATTR_KPARAM_INFO
	.align		4
.L_19:
        /*0008*/ 	.byte	0x04, 0x17
        /*000a*/ 	.short	(.L_21 - .L_20)
.L_20:
        /*000c*/ 	.word	0x00000000
        /*0010*/ 	.short	0x0001
        /*0012*/ 	.short	0x0008
        /*0014*/ 	.byte	0x00, 0xf5, 0x21, 0x00


	//----- nvinfo : EIATTR_KPARAM_INFO
	.align		4
.L_21:
        /*0018*/ 	.byte	0x04, 0x17
        /*001a*/ 	.short	(.L_23 - .L_22)
.L_22:
        /*001c*/ 	.word	0x00000000
        /*0020*/ 	.short	0x0000
        /*0022*/ 	.short	0x0000
        /*0024*/ 	.byte	0x00, 0xf5, 0x21, 0x00


	//----- nvinfo : EIATTR_SPARSE_MMA_MASK
	.align		4
.L_23:
        /*0028*/ 	.byte	0x03, 0x50
        /*002a*/ 	.short	0x0000


	//----- nvinfo : EIATTR_MAXREG_COUNT
	.align		4
        /*002c*/ 	.byte	0x03, 0x1b
        /*002e*/ 	.short	0x00ff


	//----- nvinfo : EIATTR_NUM_BARRIERS
	.align		4
        /*0030*/ 	.byte	0x02, 0x4c
        /*0032*/ 	.byte	0x01
	.zero		1


	//----- nvinfo : EIATTR_MERCURY_ISA_VERSION
	.align		4
        /*0034*/ 	.byte	0x03, 0x5f
        /*0036*/ 	.short	0x0101


	//----- nvinfo : EIATTR_VRC_CTA_INIT_COUNT
	.align		4
        /*0038*/ 	.byte	0x02, 0x4a
	.zero		1
	.zero		1


	//----- nvinfo : EIATTR_EXIT_INSTR_OFFSETS
	.align		4
        /*003c*/ 	.byte	0x04, 0x1c
        /*003e*/ 	.short	(.L_25 - .L_24)


	//   ....[0]....
.L_24:
        /*0040*/ 	.word	0x00000220


	//   ....[1]....
        /*0044*/ 	.word	0x00000290


	//----- nvinfo : EIATTR_CBANK_PARAM_SIZE
	.align		4
.L_25:
        /*0048*/ 	.byte	0x03, 0x19
        /*004a*/ 	.short	0x0010


	//----- nvinfo : EIATTR_PARAM_CBANK
	.align		4
        /*004c*/ 	.byte	0x04, 0x0a
        /*004e*/ 	.short	(.L_27 - .L_26)
	.align		4
.L_26:
        /*0050*/ 	.word	index@(.nv.constant0._Z19segmented_reductionPfS_)
        /*0054*/ 	.short	0x0380
        /*0056*/ 	.short	0x0010


	//----- nvinfo : EIATTR_SW_WAR
	.align		4
.L_27:
        /*0058*/ 	.byte	0x04, 0x36
        /*005a*/ 	.short	(.L_29 - .L_28)
.L_28:
        /*005c*/ 	.word	0x00000008
.L_29:


//--------------------- .nv.info._Z22sum_reduction_simple_2PfS_ --------------------------
	.section	.nv.info._Z22sum_reduction_simple_2PfS_,"",@"SHT_CUDA_INFO"
	.sectionflags	@""
	.align	4


	//----- nvinfo : EIATTR_CUDA_API_VERSION
	.align		4
        /*0000*/ 	.byte	0x04, 0x37
        /*0002*/ 	.short	(.L_31 - .L_30)
.L_30:
        /*0004*/ 	.word	0x00000082


	//----- nvinfo : EIATTR_KPARAM_INFO
	.align		4
.L_31:
        /*0008*/ 	.byte	0x04, 0x17
        /*000a*/ 	.short	(.L_33 - .L_32)
.L_32:
        /*000c*/ 	.word	0x00000000
        /*0010*/ 	.short	0x0001
        /*0012*/ 	.short	0x0008
        /*0014*/ 	.byte	0x00, 0xf5, 0x21, 0x00


	//----- nvinfo : EIATTR_KPARAM_INFO
	.align		4
.L_33:
        /*0018*/ 	.byte	0x04, 0x17
        /*001a*/ 	.short	(.L_35 - .L_34)
.L_34:
        /*001c*/ 	.word	0x00000000
        /*0020*/ 	.short	0x0000
        /*0022*/ 	.short	0x0000
        /*0024*/ 	.byte	0x00, 0xf5, 0x21, 0x00


	//----- nvinfo : EIATTR_SPARSE_MMA_MASK
	.align		4
.L_35:
        /*0028*/ 	.byte	0x03, 0x50
        /*002a*/ 	.short	0x0000


	//----- nvinfo : EIATTR_MAXREG_COUNT
	.align		4
        /*002c*/ 	.byte	0x03, 0x1b
        /*002e*/ 	.short	0x00ff


	//----- nvinfo : EIATTR_NUM_BARRIERS
	.align		4
        /*0030*/ 	.byte	0x02, 0x4c
        /*0032*/ 	.byte	0x01
	.zero		1


	//----- nvinfo : EIATTR_MERCURY_ISA_VERSION
	.align		4
        /*0034*/ 	.byte	0x03, 0x5f
        /*0036*/ 	.short	0x0101


	//----- nvinfo : EIATTR_VRC_CTA_INIT_COUNT
	.align		4
        /*0038*/ 	.byte	0x02, 0x4a
	.zero		1
	.zero		1


	//----- nvinfo : EIATTR_EXIT_INSTR_OFFSETS
	.align		4
        /*003c*/ 	.byte	0x04, 0x1c
        /*003e*/ 	.short	(.L_37 - .L_36)


	//   ....[0]....
.L_36:
        /*0040*/ 	.word	0x00000280


	//   ....[1]....
        /*0044*/ 	.word	0x000002d0


	//----- nvinfo : EIATTR_CBANK_PARAM_SIZE
	.align		4
.L_37:
        /*0048*/ 	.byte	0x03, 0x19
        /*004a*/ 	.short	0x0010


	//----- nvinfo : EIATTR_PARAM_CBANK
	.align		4
        /*004c*/ 	.byte	0x04, 0x0a
        /*004e*/ 	.short	(.L_39 - .L_38)
	.align		4
.L_38:
        /*0050*/ 	.word	index@(.nv.constant0._Z22sum_reduction_simple_2PfS_)
        /*0054*/ 	.short	0x0380
        /*0056*/ 	.short	0x0010


	//----- nvinfo : EIATTR_SW_WAR
	.align		4
.L_39:
        /*0058*/ 	.byte	0x04, 0x36
        /*005a*/ 	.short	(.L_41 - .L_40)
.L_40:
        /*005c*/ 	.word	0x00000008
.L_41:


//--------------------- .nv.info._Z20sum_reduction_simplePfS_ --------------------------
	.section	.nv.info._Z20sum_reduction_simplePfS_,"",@"SHT_CUDA_INFO"
	.sectionflags	@""
	.align	4


	//----- nvinfo : EIATTR_CUDA_API_VERSION
	.align		4
        /*0000*/ 	.byte	0x04, 0x37
        /*0002*/ 	.short	(.L_43 - .L_42)
.L_42:
        /*0004*/ 	.word	0x00000082


	//----- nvinfo : EIATTR_KPARAM_INFO
	.align		4
.L_43:
        /*0008*/ 	.byte	0x04, 0x17
        /*000a*/ 	.short	(.L_45 - .L_44)
.L_44:
        /*000c*/ 	.word	0x00000000
        /*0010*/ 	.short	0x0001
        /*0012*/ 	.short	0x0008
        /*0014*/ 	.byte	0x00, 0xf5, 0x21, 0x00


	//----- nvinfo : EIATTR_KPARAM_INFO
	.align		4
.L_45:
        /*0018*/ 	.byte	0x04, 0x17
        /*001a*/ 	.short	(.L_47 - .L_46)
.L_46:
        /*001c*/ 	.word	0x00000000
        /*0020*/ 	.short	0x0000
        /*0022*/ 	.short	0x0000
        /*0024*/ 	.byte	0x00, 0xf5, 0x21, 0x00


	//----- nvinfo : EIATTR_SPARSE_MMA_MASK
	.align		4
.L_47:
        /*0028*/ 	.byte	0x03, 0x50
        /*002a*/ 	.short	0x0000


	//----- nvinfo : EIATTR_MAXREG_COUNT
	.align		4
        /*002c*/ 	.byte	0x03, 0x1b
        /*002e*/ 	.short	0x00ff


	//----- nvinfo : EIATTR_NUM_BARRIERS
	.align		4
        /*0030*/ 	.byte	0x02, 0x4c
        /*0032*/ 	.byte	0x01
	.zero		1


	//----- nvinfo : EIATTR_MERCURY_ISA_VERSION
	.align		4
        /*0034*/ 	.byte	0x03, 0x5f
        /*0036*/ 	.short	0x0101


	//----- nvinfo : EIATTR_VRC_CTA_INIT_COUNT
	.align		4
        /*0038*/ 	.byte	0x02, 0x4a
	.zero		1
	.zero		1


	//----- nvinfo : EIATTR_EXIT_INSTR_OFFSETS
	.align		4
        /*003c*/ 	.byte	0x04, 0x1c
        /*003e*/ 	.short	(.L_49 - .L_48)


	//   ....[0]....
.L_48:
        /*0040*/ 	.word	0x000001f0


	//   ....[1]....
        /*0044*/ 	.word	0x00000260


	//----- nvinfo : EIATTR_CBANK_PARAM_SIZE
	.align		4
.L_49:
        /*0048*/ 	.byte	0x03, 0x19
        /*004a*/ 	.short	0x0010


	//----- nvinfo : EIATTR_PARAM_CBANK
	.align		4
        /*004c*/ 	.byte	0x04, 0x0a
        /*004e*/ 	.short	(.L_51 - .L_50)
	.align		4
.L_50:
        /*0050*/ 	.word	index@(.nv.constant0._Z20sum_reduction_simplePfS_)
        /*0054*/ 	.short	0x0380
        /*0056*/ 	.short	0x0010


	//----- nvinfo : EIATTR_SW_WAR
	.align		4
.L_51:
        /*0058*/ 	.byte	0x04, 0x36
        /*005a*/ 	.short	(.L_53 - .L_52)
.L_52:
        /*005c*/ 	.word	0x00000008
.L_53:


//--------------------- .nv.callgraph             --------------------------
	.section	.nv.callgraph,"",@"SHT_CUDA_CALLGRAPH"
	.align	4
	.sectionentsize	8
	.align		4
        /*0000*/ 	.word	0x00000000
	.align		4
        /*0004*/ 	.word	0xffffffff
	.align		4
        /*0008*/ 	.word	0x00000000
	.align		4
        /*000c*/ 	.word	0xfffffffe
	.align		4
        /*0010*/ 	.word	0x00000000
	.align		4
        /*0014*/ 	.word	0xfffffffd
	.align		4
        /*0018*/ 	.word	0x00000000
	.align		4
        /*001c*/ 	.word	0xfffffffc


//--------------------- .text._Z19segmented_reductionPfS_ --------------------------
	.section	.text._Z19segmented_reductionPfS_,"ax",@progbits
	.align	128
        .global         _Z19segmented_reductionPfS_
        .type           _Z19segmented_reductionPfS_,@function
        .size           _Z19segmented_reductionPfS_,(.L_x_8 - _Z19segmented_reductionPfS_)
        .other          _Z19segmented_reductionPfS_,@"STO_CUDA_ENTRY STV_DEFAULT"
_Z19segmented_reductionPfS_:
.text._Z19segmented_reductionPfS_:
[----:B------:R-:W-:Y:S01]  /*0000*/  LDC R1, c[0x0][0x37c] ;  /* 0x0000df00ff017b82 */ /* 0x000fe20000000800 */
[----:B------:R-:W0:Y:S07]  /*0010*/  S2R R11, SR_TID.X ;  /* 0x00000000000b7919 */ /* 0x000e2e0000002100 */
[----:B------:R-:W1:Y:S01]  /*0020*/  S2UR UR4, SR_CTAID.X ;  /* 0x00000000000479c3 */ /* 0x000e620000002500 */
[----:B------:R-:W2:Y:S07]  /*0030*/  LDCU.64 UR6, c[0x0][0x358] ;  /* 0x00006b00ff0677ac */ /* 0x000eae0008000a00 */
[----:B------:R-:W1:Y:S08]  /*0040*/  LDC R6, c[0x0][0x360] ;  /* 0x0000d800ff067b82 */ /* 0x000e700000000800 */
[----:B------:R-:W3:Y:S01]  /*0050*/  LDC.64 R4, c[0x0][0x380] ;  /* 0x0000e000ff047b82 */ /* 0x000ee20000000a00 */
[----:B-1----:R-:W-:-:S04]  /*0060*/  IMAD R0, R6, UR4, RZ ;  /* 0x0000000406007c24 */ /* 0x002fc8000f8e02ff */
[----:B0-----:R-:W-:-:S04]  /*0070*/  IMAD R7, R0, 0x2, R11 ;  /* 0x0000000200077824 */ /* 0x001fc800078e020b */
[C---:B---3--:R-:W-:Y:S01]  /*0080*/  IMAD.WIDE R2, R7.reuse, 0x4, R4 ;  /* 0x0000000407027825 */ /* 0x048fe200078e0204 */
[----:B------:R-:W-:-:S05]  /*0090*/  IADD3 R9, PT, PT, R7, R6, RZ ;  /* 0x0000000607097210 */ /* 0x000fca0007ffe0ff */
[----:B------:R-:W-:Y:S01]  /*00a0*/  IMAD.WIDE.U32 R4, R9, 0x4, R4 ;  /* 0x0000000409047825 */ /* 0x000fe200078e0004 */
[----:B--2---:R-:W2:Y:S05]  /*00b0*/  LDG.E R2, desc[UR6][R2.64] ;  /* 0x0000000602027981 */ /* 0x004eaa000c1e1900 */
[----:B------:R-:W2:Y:S01]  /*00c0*/  LDG.E R5, desc[UR6][R4.64] ;  /* 0x0000000604057981 */ /* 0x000ea2000c1e1900 */
[----:B------:R-:W0:Y:S01]  /*00d0*/  S2UR UR5, SR_CgaCtaId ;  /* 0x00000000000579c3 */ /* 0x000e220000008800 */
[----:B------:R-:W-:Y:S01]  /*00e0*/  UMOV UR4, 0x400 ;  /* 0x0000040000047882 */ /* 0x000fe20000000000 */
[----:B------:R-:W-:Y:S02]  /*00f0*/  ISETP.NE.AND P0, PT, R7, RZ, PT ;  /* 0x000000ff0700720c */ /* 0x000fe40003f05270 */
[----:B------:R-:W-:Y:S01]  /*0100*/  ISETP.GE.U32.AND P1, PT, R6, 0x2, PT ;  /* 0x000000020600780c */ /* 0x000fe20003f26070 */
[----:B0-----:R-:W-:-:S06]  /*0110*/  ULEA UR4, UR5, UR4, 0x18 ;  /* 0x0000000405047291 */ /* 0x001fcc000f8ec0ff */
[----:B------:R-:W-:Y:S01]  /*0120*/  LEA R7, R11, UR4, 0x2 ;  /* 0x000000040b077c11 */ /* 0x000fe2000f8e10ff */
[----:B--2---:R-:W-:-:S05]  /*0130*/  FADD R0, R2, R5 ;  /* 0x0000000502007221 */ /* 0x004fca0000000000 */
[----:B------:R0:W-:Y:S01]  /*0140*/  STS [R7], R0 ;  /* 0x0000000007007388 */ /* 0x0001e20000000800 */
[----:B------:R-:W-:Y:S05]  /*0150*/  @!P1 BRA `(.L_x_0) ;  /* 0x0000000000309947 */ /* 0x000fea0003800000 */
[----:B0-----:R-:W-:-:S07]  /*0160*/  IMAD.MOV.U32 R0, RZ, RZ, R6 ;  /* 0x000000ffff007224 */ /* 0x001fce00078e0006 */
.L_x_1:
[----:B------:R-:W-:Y:S01]  /*0170*/  BAR.SYNC.DEFER_BLOCKING 0x0 ;  /* 0x0000000000007b1d */ /* 0x000fe20000010000 */
[----:B------:R-:W-:-:S04]  /*0180*/  SHF.R.U32.HI R6, RZ, 0x1, R0 ;  /* 0x00000001ff067819 */ /* 0x000fc80000011600 */
[----:B------:R-:W-:-:S13]  /*0190*/  ISETP.GE.U32.AND P1, PT, R11, R6, PT ;  /* 0x000000060b00720c */ /* 0x000fda0003f26070 */
[----:B------:R-:W-:Y:S01]  /*01a0*/  @!P1 LEA R2, R6, R7, 0x2 ;  /* 0x0000000706029211 */ /* 0x000fe200078e10ff */
[----:B------:R-:W-:Y:S05]  /*01b0*/  @!P1 LDS R3, [R7] ;  /* 0x0000000007039984 */ /* 0x000fea0000000800 */
[----:B------:R-:W0:Y:S02]  /*01c0*/  @!P1 LDS R2, [R2] ;  /* 0x0000000002029984 */ /* 0x000e240000000800 */
[----:B0-----:R-:W-:-:S05]  /*01d0*/  @!P1 FADD R4, R2, R3 ;  /* 0x0000000302049221 */ /* 0x001fca0000000000 */
[----:B------:R1:W-:Y:S01]  /*01e0*/  @!P1 STS [R7], R4 ;  /* 0x0000000407009388 */ /* 0x0003e20000000800 */
[----:B------:R-:W-:Y:S01]  /*01f0*/  ISETP.GT.U32.AND P1, PT, R0, 0x3, PT ;  /* 0x000000030000780c */ /* 0x000fe20003f24070 */
[----:B------:R-:W-:-:S12]  /*0200*/  IMAD.MOV.U32 R0, RZ, RZ, R6 ;  /* 0x000000ffff007224 */ /* 0x000fd800078e0006 */
[----:B-1----:R-:W-:Y:S05]  /*0210*/  @P1 BRA `(.L_x_1) ;  /* 0xfffffffc00d41947 */ /* 0x002fea000383ffff */
.L_x_0:
[----:B------:R-:W-:Y:S05]  /*0220*/  @P0 EXIT ;  /* 0x000000000000094d */ /* 0x000fea0003800000 */
[----:B------:R-:W1:Y:S01]  /*0230*/  S2UR UR5, SR_CgaCtaId ;  /* 0x00000000000579c3 */ /* 0x000e620000008800 */
[----:B------:R-:W-:-:S07]  /*0240*/  UMOV UR4, 0x400 ;  /* 0x0000040000047882 */ /* 0x000fce0000000000 */
[----:B------:R-:W2:Y:S01]  /*0250*/  LDC.64 R2, c[0x0][0x388] ;  /* 0x0000e200ff027b82 */ /* 0x000ea20000000a00 */
[----:B-1----:R-:W-:-:S09]  /*0260*/  ULEA UR4, UR5, UR4, 0x18 ;  /* 0x0000000405047291 */ /* 0x002fd2000f8ec0ff */
[----:B------:R-:W2:Y:S04]  /*0270*/  LDS R5, [UR4] ;  /* 0x00000004ff057984 */ /* 0x000ea80008000800 */
[----:B--2---:R-:W-:Y:S01]  /*0280*/  REDG.E.ADD.F32.FTZ.RN.STRONG.GPU desc[UR6][R2.64], R5 ;  /* 0x00000005020079a6 */ /* 0x004fe2000c12f306 */
[----:B------:R-:W-:Y:S05]  /*0290*/  EXIT ;  /* 0x000000000000794d */ /* 0x000fea0003800000 */
.L_x_2:
[----:B------:R-:W-:-:S00]  /*02a0*/  BRA `(.L_x_2) ;  /* 0xfffffffc00fc7947 */ /* 0x000fc0000383ffff */
[----:B------:R-:W-:-:S00]  /*02b0*/  NOP ;  /* 0x0000000000007918 */ /* 0x000fc00000000000 */
        /* <DEDUP_REMOVED lines=12> */
.L_x_8:


//--------------------- .text._Z22sum_reduction_simple_2PfS_ --------------------------
	.section	.text._Z22sum_reduction_simple_2PfS_,"ax",@progbits
	.align	128
        .global         _Z22sum_reduction_simple_2PfS_
        .type           _Z22sum_reduction_simple_2PfS_,@function
        .size           _Z22sum_reduction_simple_2PfS_,(.L_x_9 - _Z22sum_reduction_simple_2PfS_)
        .other          _Z22sum_reduction_simple_2PfS_,@"STO_CUDA_ENTRY STV_DEFAULT"
_Z22sum_reduction_simple_2PfS_:
.text._Z22sum_reduction_simple_2PfS_:
[----:B------:R-:W-:Y:S01]  /*0000*/  LDC R1, c[0x0][0x37c] ;  /* 0x0000df00ff017b82 */ /* 0x000fe20000000800 */
[----:B------:R-:W0:Y:S07]  /*0010*/  S2R R6, SR_TID.X ;  /* 0x0000000000067919 */ /* 0x000e2e0000002100 */
[----:B------:R-:W0:Y:S01]  /*0020*/  LDC.64 R2, c[0x0][0x380] ;  /* 0x0000e000ff027b82 */ /* 0x000e220000000a00 */
[----:B------:R-:W1:Y:S01]  /*0030*/  LDCU UR6, c[0x0][0x360] ;  /* 0x00006c00ff0677ac */ /* 0x000e620008000800 */
[----:B------:R-:W-:Y:S01]  /*0040*/  IMAD.MOV.U32 R8, RZ, RZ, RZ ;  /* 0x000000ffff087224 */ /* 0x000fe200078e00ff */
[----:B------:R-:W2:Y:S01]  /*0050*/  LDCU.64 UR4, c[0x0][0x358] ;  /* 0x00006b00ff0477ac */ /* 0x000ea20008000a00 */
[----:B-1----:R-:W-:-:S02]  /*0060*/  IMAD.U32 R10, RZ, RZ, UR6 ;  /* 0x00000006ff0a7e24 */ /* 0x002fc4000f8e00ff */
[----:B0-2---:R-:W-:-:S07]  /*0070*/  IMAD.WIDE.U32 R2, R6, 0x4, R2 ;  /* 0x0000000406027825 */ /* 0x005fce00078e0002 */
.L_x_3:
[----:B------:R-:W0:Y:S01]  /*0080*/  I2F.U32.RP R0, R10 ;  /* 0x0000000a00007306 */ /* 0x000e220000209000 */
[----:B------:R-:W-:-:S07]  /*0090*/  ISETP.NE.U32.AND P1, PT, R10, RZ, PT ;  /* 0x000000ff0a00720c */ /* 0x000fce0003f25070 */
[----:B0-----:R-:W0:Y:S02]  /*00a0*/  MUFU.RCP R0, R0 ;  /* 0x0000000000007308 */ /* 0x001e240000001000 */
[----:B0-----:R-:W-:-:S06]  /*00b0*/  VIADD R4, R0, 0xffffffe ;  /* 0x0ffffffe00047836 */ /* 0x001fcc0000000000 */
[----:B------:R0:W1:Y:S02]  /*00c0*/  F2I.FTZ.U32.TRUNC.NTZ R5, R4 ;  /* 0x0000000400057305 */ /* 0x000064000021f000 */
[----:B0-----:R-:W-:Y:S01]  /*00d0*/  IMAD.MOV.U32 R4, RZ, RZ, RZ ;  /* 0x000000ffff047224 */ /* 0x001fe200078e00ff */
[----:B-1----:R-:W-:-:S05]  /*00e0*/  IADD3 R7, PT, PT, RZ, -R5, RZ ;  /* 0x80000005ff077210 */ /* 0x002fca0007ffe0ff */
[----:B------:R-:W-:-:S04]  /*00f0*/  IMAD R7, R7, R10, RZ ;  /* 0x0000000a07077224 */ /* 0x000fc800078e02ff */
[----:B------:R-:W-:-:S06]  /*0100*/  IMAD.HI.U32 R5, R5, R7, R4 ;  /* 0x0000000705057227 */ /* 0x000fcc00078e0004 */
[----:B------:R-:W-:-:S04]  /*0110*/  IMAD.HI.U32 R5, R5, R6, RZ ;  /* 0x0000000605057227 */ /* 0x000fc800078e00ff */
[----:B------:R-:W-:-:S04]  /*0120*/  IMAD.MOV R5, RZ, RZ, -R5 ;  /* 0x000000ffff057224 */ /* 0x000fc800078e0a05 */
[----:B------:R-:W-:-:S05]  /*0130*/  IMAD R5, R10, R5, R6 ;  /* 0x000000050a057224 */ /* 0x000fca00078e0206 */
[----:B------:R-:W-:-:S13]  /*0140*/  ISETP.GE.U32.AND P0, PT, R5, R10, PT ;  /* 0x0000000a0500720c */ /* 0x000fda0003f06070 */
[----:B------:R-:W-:-:S04]  /*0150*/  @P0 IADD3 R5, PT, PT, R5, -R10, RZ ;  /* 0x8000000a05050210 */ /* 0x000fc80007ffe0ff */
[----:B------:R-:W-:-:S13]  /*0160*/  ISETP.GE.U32.AND P0, PT, R5, R10, PT ;  /* 0x0000000a0500720c */ /* 0x000fda0003f06070 */
[----:B------:R-:W-:Y:S01]  /*0170*/  @P0 IMAD.IADD R5, R5, 0x1, -R10 ;  /* 0x0000000105050824 */ /* 0x000fe200078e0a0a */
[----:B------:R-:W-:-:S04]  /*0180*/  @!P1 LOP3.LUT R5, RZ, R10, RZ, 0x33, !PT ;  /* 0x0000000aff059212 */ /* 0x000fc800078e33ff */
[----:B------:R-:W-:-:S13]  /*0190*/  ISETP.NE.AND P0, PT, R5, RZ, PT ;  /* 0x000000ff0500720c */ /* 0x000fda0003f05270 */
[C---:B------:R-:W-:Y:S01]  /*01a0*/  @!P0 LEA R4, P1, R10.reuse, R2, 0x2 ;  /* 0x000000020a048211 */ /* 0x040fe200078210ff */
[----:B------:R-:W2:Y:S03]  /*01b0*/  @!P0 LDG.E R7, desc[UR4][R2.64] ;  /* 0x0000000402078981 */ /* 0x000ea6000c1e1900 */
[----:B------:R-:W-:-:S05]  /*01c0*/  @!P0 LEA.HI.X R5, R10, R3, R8, 0x2, P1 ;  /* 0x000000030a058211 */ /* 0x000fca00008f1408 */
[----:B------:R-:W2:Y:S01]  /*01d0*/  @!P0 LDG.E R4, desc[UR4][R4.64] ;  /* 0x0000000404048981 */ /* 0x000ea2000c1e1900 */
[----:B------:R-:W-:Y:S01]  /*01e0*/  SHF.R.U64 R0, R10, 0x1, R8 ;  /* 0x000000010a007819 */ /* 0x000fe20000001208 */
[----:B--2---:R-:W-:-:S05]  /*01f0*/  @!P0 FADD R7, R4, R7 ;  /* 0x0000000704078221 */ /* 0x004fca0000000000 */
[----:B------:R0:W-:Y:S01]  /*0200*/  @!P0 STG.E desc[UR4][R2.64], R7 ;  /* 0x0000000702008986 */ /* 0x0001e2000c101904 */
[----:B------:R-:W-:Y:S01]  /*0210*/  BAR.SYNC.DEFER_BLOCKING 0x0 ;  /* 0x0000000000007b1d */ /* 0x000fe20000010000 */
[----:B------:R-:W-:-:S04]  /*0220*/  ISETP.GT.U32.AND P0, PT, R10, 0x1, PT ;  /* 0x000000010a00780c */ /* 0x000fc80003f04070 */
[----:B------:R-:W-:Y:S02]  /*0230*/  ISETP.GT.U32.AND.EX P0, PT, R8, RZ, PT, P0 ;  /* 0x000000ff0800720c */ /* 0x000fe40003f04100 */
[----:B------:R-:W-:Y:S02]  /*0240*/  SHF.R.U32.HI R8, RZ, 0x1, R8 ;  /* 0x00000001ff087819 */ /* 0x000fe40000011608 */
[----:B------:R-:W-:-:S09]  /*0250*/  MOV R10, R0 ;  /* 0x00000000000a7202 */ /* 0x000fd20000000f00 */
[----:B0-----:R-:W-:Y:S05]  /*0260*/  @P0 BRA `(.L_x_3) ;  /* 0xfffffffc00840947 */ /* 0x001fea000383ffff */
[----:B------:R-:W-:-:S13]  /*0270*/  ISETP.NE.AND P0, PT, R6, RZ, PT ;  /* 0x000000ff0600720c */ /* 0x000fda0003f05270 */
[----:B------:R-:W-:Y:S05]  /*0280*/  @P0 EXIT ;  /* 0x000000000000094d */ /* 0x000fea0003800000 */
[----:B------:R-:W0:Y:S02]  /*0290*/  LDC.64 R2, c[0x0][0x380] ;  /* 0x0000e000ff027b82 */ /* 0x000e240000000a00 */
[----:B0-----:R-:W2:Y:S06]  /*02a0*/  LDG.E R3, desc[UR4][R2.64] ;  /* 0x0000000402037981 */ /* 0x001eac000c1e1900 */
[----:B------:R-:W2:Y:S02]  /*02b0*/  LDC.64 R4, c[0x0][0x388] ;  /* 0x0000e200ff047b82 */ /* 0x000ea40000000a00 */
[----:B--2---:R-:W-:Y:S01]  /*02c0*/  STG.E desc[UR4][R4.64], R3 ;  /* 0x0000000304007986 */ /* 0x004fe2000c101904 */
[----:B------:R-:W-:Y:S05]  /*02d0*/  EXIT ;  /* 0x000000000000794d */ /* 0x000fea0003800000 */
.L_x_4:
        /* <DEDUP_REMOVED lines=10> */
.L_x_9:


//--------------------- .text._Z20sum_reduction_simplePfS_ --------------------------
	.section	.text._Z20sum_reduction_simplePfS_,"ax",@progbits
	.align	128
        .global         _Z20sum_reduction_simplePfS_
        .type           _Z20sum_reduction_simplePfS_,@function
        .size           _Z20sum_reduction_simplePfS_,(.L_x_10 - _Z20sum_reduction_simplePfS_)
        .other          _Z20sum_reduction_simplePfS_,@"STO_CUDA_ENTRY STV_DEFAULT"
_Z20sum_reduction_simplePfS_:
.text._Z20sum_reduction_simplePfS_:
[----:B------:R-:W-:Y:S01]  /*0000*/  LDC R1, c[0x0][0x37c] ;  /* 0x0000df00ff017b82 */ /* 0x000fe20000000800 */
[----:B------:R-:W0:Y:S07]  /*0010*/  S2R R7, SR_TID.X ;  /* 0x0000000000077919 */ /* 0x000e2e0000002100 */
[----:B------:R-:W0:Y:S01]  /*0020*/  LDC.64 R2, c[0x0][0x380] ;  /* 0x0000e000ff027b82 */ /* 0x000e220000000a00 */
[----:B------:R-:W1:Y:S01]  /*0030*/  LDCU.64 UR8, c[0x0][0x358] ;  /* 0x00006b00ff0877ac */ /* 0x000e620008000a00 */
[----:B0-----:R-:W-:-:S06]  /*0040*/  IMAD.WIDE.U32 R2, R7, 0x4, R2 ;  /* 0x0000000407027825 */ /* 0x001fcc00078e0002 */
[----:B-1----:R-:W2:Y:S01]  /*0050*/  LDG.E R2, desc[UR8][R2.64] ;  /* 0x0000000802027981 */ /* 0x002ea2000c1e1900 */
[----:B------:R-:W0:Y:S01]  /*0060*/  S2UR UR5, SR_CgaCtaId ;  /* 0x00000000000579c3 */ /* 0x000e220000008800 */
[----:B------:R-:W-:Y:S01]  /*0070*/  UMOV UR4, 0x400 ;  /* 0x0000040000047882 */ /* 0x000fe20000000000 */
[----:B------:R-:W1:Y:S01]  /*0080*/  LDCU UR7, c[0x0][0x360] ;  /* 0x00006c00ff0777ac */ /* 0x000e620008000800 */
[----:B------:R-:W-:Y:S01]  /*0090*/  ISETP.NE.AND P1, PT, R7, RZ, PT ;  /* 0x000000ff0700720c */ /* 0x000fe20003f25270 */
[----:B-1----:R-:W-:Y:S02]  /*00a0*/  UISETP.GE.U32.AND UP0, UPT, UR7, 0x2, UPT ;  /* 0x000000020700788c */ /* 0x002fe4000bf06070 */
[----:B0-----:R-:W-:-:S06]  /*00b0*/  ULEA UR4, UR5, UR4, 0x18 ;  /* 0x0000000405047291 */ /* 0x001fcc000f8ec0ff */
[----:B------:R-:W-:-:S05]  /*00c0*/  LEA R5, R7, UR4, 0x2 ;  /* 0x0000000407057c11 */ /* 0x000fca000f8e10ff */
[----:B--2---:R0:W-:Y:S01]  /*00d0*/  STS [R5], R2 ;  /* 0x0000000205007388 */ /* 0x0041e20000000800 */
[----:B------:R-:W-:Y:S06]  /*00e0*/  BAR.SYNC.DEFER_BLOCKING 0x0 ;  /* 0x0000000000007b1d */ /* 0x000fec0000010000 */
[----:B------:R-:W-:Y:S05]  /*00f0*/  BRA.U !UP0, `(.L_x_5) ;  /* 0x00000001083c7547 */ /* 0x000fea000b800000 */
[----:B------:R-:W-:-:S05]  /*0100*/  UMOV UR5, 0x1 ;  /* 0x0000000100057882 */ /* 0x000fca0000000000 */
.L_x_6:
[----:B------:R-:W-:-:S04]  /*0110*/  USHF.L.U32 UR6, UR5, 0x1, URZ ;  /* 0x0000000105067899 */ /* 0x000fc800080006ff */
[----:B------:R-:W-:Y:S02]  /*0120*/  UISETP.GE.U32.AND UP0, UPT, UR6, UR7, UPT ;  /* 0x000000070600728c */ /* 0x000fe4000bf06070 */
[----:B01----:R-:W-:-:S05]  /*0130*/  IMAD R2, R7, UR6, RZ ;  /* 0x0000000607027c24 */ /* 0x003fca000f8e02ff */
[----:B------:R-:W-:-:S13]  /*0140*/  ISETP.GE.U32.AND P0, PT, R2, UR7, PT ;  /* 0x0000000702007c0c */ /* 0x000fda000bf06070 */
[C---:B------:R-:W-:Y:S01]  /*0150*/  @!P0 VIADD R0, R2.reuse, UR5 ;  /* 0x0000000502008c36 */ /* 0x040fe20008000000 */
[----:B------:R-:W-:Y:S01]  /*0160*/  @!P0 LEA R2, R2, UR4, 0x2 ;  /* 0x0000000402028c11 */ /* 0x000fe2000f8e10ff */
[----:B------:R-:W-:-:S03]  /*0170*/  UMOV UR5, UR6 ;  /* 0x0000000600057c82 */ /* 0x000fc60008000000 */
[----:B------:R-:W-:Y:S01]  /*0180*/  @!P0 LEA R0, R0, UR4, 0x2 ;  /* 0x0000000400008c11 */ /* 0x000fe2000f8e10ff */
[----:B------:R-:W-:Y:S05]  /*0190*/  @!P0 LDS R3, [R2] ;  /* 0x0000000002038984 */ /* 0x000fea0000000800 */
[----:B------:R-:W0:Y:S02]  /*01a0*/  @!P0 LDS R0, [R0] ;  /* 0x0000000000008984 */ /* 0x000e240000000800 */
[----:B0-----:R-:W-:-:S05]  /*01b0*/  @!P0 FADD R3, R0, R3 ;  /* 0x0000000300038221 */ /* 0x001fca0000000000 */
[----:B------:R1:W-:Y:S01]  /*01c0*/  @!P0 STS [R2], R3 ;  /* 0x0000000302008388 */ /* 0x0003e20000000800 */
[----:B------:R-:W-:Y:S06]  /*01d0*/  BAR.SYNC.DEFER_BLOCKING 0x0 ;  /* 0x0000000000007b1d */ /* 0x000fec0000010000 */
[----:B------:R-:W-:Y:S05]  /*01e0*/  BRA.U !UP0, `(.L_x_6) ;  /* 0xfffffffd08c87547 */ /* 0x000fea000b83ffff */
.L_x_5:
[----:B------:R-:W-:Y:S05]  /*01f0*/  @P1 EXIT ;  /* 0x000000000000194d */ /* 0x000fea0003800000 */
[----:B------:R-:W2:Y:S01]  /*0200*/  S2UR UR5, SR_CgaCtaId ;  /* 0x00000000000579c3 */ /* 0x000ea20000008800 */
[----:B------:R-:W-:-:S07]  /*0210*/  UMOV UR4, 0x400 ;  /* 0x0000040000047882 */ /* 0x000fce0000000000 */
[----:B01----:R-:W0:Y:S01]  /*0220*/  LDC.64 R2, c[0x0][0x388] ;  /* 0x0000e200ff027b82 */ /* 0x003e220000000a00 */
[----:B--2---:R-:W-:-:S09]  /*0230*/  ULEA UR4, UR5, UR4, 0x18 ;  /* 0x0000000405047291 */ /* 0x004fd2000f8ec0ff */
[----:B------:R-:W0:Y:S04]  /*0240*/  LDS R5, [UR4] ;  /* 0x00000004ff057984 */ /* 0x000e280008000800 */
[----:B0-----:R-:W-:Y:S01]  /*0250*/  STG.E desc[UR8][R2.64], R5 ;  /* 0x0000000502007986 */ /* 0x001fe2000c101908 */
[----:B------:R-:W-:Y:S05]  /*0260*/  EXIT ;  /* 0x000000000000794d */ /* 0x000fea0003800000 */
.L_x_7:
        /* <DEDUP_REMOVED lines=9> */
.L_x_10:


//--------------------- .nv.shared._Z19segmented_reductionPfS_ --------------------------
	.section	.nv.shared._Z19segmented_reductionPfS_,"aw",@nobits
	.sectionflags	@""
	.align	16
	.zero		1024


//--------------------- .nv.shared.reserved.0     --------------------------
	.section	.nv.shared.reserved.0,"aw",@nobits
	.weak		__nv_reservedSMEM_offset_0_alias
	.size		__nv_reservedSMEM_offset_0_alias, 0, 64
	.other		__nv_reservedSMEM_offset_0_alias,@"STO_CUDA_RESERVED_SHARED STV_DEFAULT"
__nv_reservedSMEM_offset_0_alias:
	.zero		0
	.zero		64


//--------------------- .nv.shared._Z22sum_reduction_simple_2PfS_ --------------------------
	.section	.nv.shared._Z22sum_reduction_simple_2PfS_,"aw",@nobits
	.sectionflags	@""
	.align	16
	.zero		1024


//--------------------- .nv.shared._Z20sum_reduction_simplePfS_ --------------------------
	.section	.nv.shared._Z20sum_reduction_simplePfS_,"aw",@nobits
	.sectionflags	@""
	.align	16
	.zero		1024


//--------------------- .nv.constant0._Z19segmented_reductionPfS_ --------------------------
	.section	.nv.constant0._Z19segmented_reductionPfS_,"a",@progbits
	.sectionflags	@""
	.align	4
.nv.constant0._Z19segmented_reductionPfS_:
	.zero		912


//--------------------- .nv.constant0._Z22sum_reduction_simple_2PfS_ --------------------------
	.section	.nv.constant0._Z22sum_reduction_simple_2PfS_,"a",@progbits
	.sectionflags	@""
	.align	4
.nv.constant0._Z22sum_reduction_simple_2PfS_:
	.zero		912


//--------------------- .nv.constant0._Z20sum_reduction_simplePfS_ --------------------------
	.section	.nv.constant0._Z20sum_reduction_simplePfS_,"a",@progbits
	.sectionflags	@""
	.align	4
.nv.constant0._Z20sum_reduction_simplePfS_:
	.zero		912


//--------------------- SYMBOLS --------------------------

	.type		.nv.reservedSmem.offset0,@object
	.size		.nv.reservedSmem.offset0,0x4
	.type		.nv.reservedSmem.cap,@object
	.size		.nv.reservedSmem.cap,0x4
